//
// Generated by NVIDIA NVVM Compiler
//
// Compiler Build ID: CL-36424714
// Cuda compilation tools, release 13.0, V13.0.88
// Based on NVVM 20.0.0
//

.version 9.0
.target sm_100
.address_size 64

	// .globl	_Z16printOddBlockIdsv
.extern .func  (.param .b32 func_retval0) vprintf
(
	.param .b64 vprintf_param_0,
	.param .b64 vprintf_param_1
)
;
.global .align 1 .b8 $str[14] = {66, 108, 111, 99, 107, 32, 73, 68, 58, 32, 37, 100, 10};

.visible .entry _Z16printOddBlockIdsv()
{
	.local .align 8 .b8 	__local_depot0[8];
	.reg .b64 	%SP;
	.reg .b64 	%SPL;
	.reg .pred 	%p<3>;
	.reg .b32 	%r<5>;
	.reg .b64 	%rd<5>;

	mov.u64 	%SPL, __local_depot0;
	cvta.local.u64 	%SP, %SPL;
	mov.u32 	%r1, %ctaid.x;
	and.b32  	%r2, %r1, 1;
	setp.eq.b32 	%p1, %r2, 1;
	not.pred 	%p2, %p1;
	@%p2 bra 	$L__BB0_2;
	add.u64 	%rd1, %SP, 0;
	add.u64 	%rd2, %SPL, 0;
	st.local.u32 	[%rd2], %r1;
	mov.u64 	%rd3, $str;
	cvta.global.u64 	%rd4, %rd3;
	{ // callseq 0, 0
	.param .b64 param0;
	st.param.b64 	[param0], %rd4;
	.param .b64 param1;
	st.param.b64 	[param1], %rd1;
	.param .b32 retval0;
	call.uni (retval0), 
	vprintf, 
	(
	param0, 
	param1
	);
	ld.param.b32 	%r3, [retval0];
	} // callseq 0
$L__BB0_2:
	ret;

}


// ===== COMPILED SASS (sm_100) =====

	.target	sm_100

	.elftype	@"ET_EXEC"


//--------------------- .note.nv.tkinfo           --------------------------
	.section	.note.nv.tkinfo,"",@"SHT_NOTE"
	.sectionflags	@"SHF_NOTE_NV_TKINFO"
	.tkinfo
        /*0018*/ 	.word	0x00000002
        /*0030*/ 	.string	""
        /*0030*/ 	.string	"ptxas"
        /*0030*/ 	.string	"Cuda compilation tools, release 13.0, V13.0.88"
        /*0030*/ 	.string	"Build cuda_13.0.r13.0/compiler.36424714_0"
        /*0030*/ 	.string	"-arch sm_100 -m 64 "



//--------------------- .note.nv.cuinfo           --------------------------
	.section	.note.nv.cuinfo,"",@"SHT_NOTE"
	.sectionflags	@"SHF_NOTE_NV_CUINFO"
        /*0018*/ 	.short	0x0002
        /*001a*/ 	.short	0x0064
        /*001c*/ 	.short	0x0082
	.zero		2


//--------------------- .nv.info                  --------------------------
	.section	.nv.info,"",@"SHT_CUDA_INFO"
	.align	4


	//----- nvinfo : EIATTR_REGCOUNT
	.align		4
        /*0000*/ 	.byte	0x04, 0x2f
        /*0002*/ 	.short	(.L_2 - .L_1)
	.align		4
.L_1:
        /*0004*/ 	.word	index@(_Z16printOddBlockIdsv)
        /*0008*/ 	.word	0x00000018


	//----- nvinfo : EIATTR_FRAME_SIZE
	.align		4
.L_2:
        /*000c*/ 	.byte	0x04, 0x11
        /*000e*/ 	.short	(.L_4 - .L_3)
	.align		4
.L_3:
        /*0010*/ 	.word	index@(_Z16printOddBlockIdsv)
        /*0014*/ 	.word	0x00000008


	//----- nvinfo : EIATTR_MIN_STACK_SIZE
	.align		4
.L_4:
        /*0018*/ 	.byte	0x04, 0x12
        /*001a*/ 	.short	(.L_6 - .L_5)
	.align		4
.L_5:
        /*001c*/ 	.word	index@(_Z16printOddBlockIdsv)
        /*0020*/ 	.word	0x00000008
.L_6:


//--------------------- .nv.compat                --------------------------
	.section	.nv.compat,"",@"SHT_CUDA_COMPAT_INFO"
	.align	4
        /*0000*/ 	.byte	0x02, 0x09, 0x00, 0x00, 0x02, 0x02, 0x01, 0x00, 0x02, 0x05, 0x05, 0x00, 0x03, 0x07, 0x01, 0x01
        /*0010*/ 	.byte	0x02, 0x03, 0x00, 0x00, 0x02, 0x06, 0x01, 0x00, 0x04, 0x0b, 0x08, 0x00, 0x09, 0x00, 0x00, 0x00
        /*0020*/ 	.byte	0x00, 0x00, 0x00, 0x00


//--------------------- .nv.info._Z16printOddBlockIdsv --------------------------
	.section	.nv.info._Z16printOddBlockIdsv,"",@"SHT_CUDA_INFO"
	.sectionflags	@""
	.align	4


	//----- nvinfo : EIATTR_CUDA_API_VERSION
	.align		4
        /*0000*/ 	.byte	0x04, 0x37
        /*0002*/ 	.short	(.L_8 - .L_7)
.L_7:
        /*0004*/ 	.word	0x00000082


	//----- nvinfo : EIATTR_SPARSE_MMA_MASK
	.align		4
.L_8:
        /*0008*/ 	.byte	0x03, 0x50
        /*000a*/ 	.short	0x0000


	//----- nvinfo : EIATTR_MAXREG_COUNT
	.align		4
        /*000c*/ 	.byte	0x03, 0x1b
        /*000e*/ 	.short	0x00ff


	//----- nvinfo : EIATTR_EXTERNS
	.align		4
        /*0010*/ 	.byte	0x04, 0x0f
        /*0012*/ 	.short	(.L_10 - .L_9)


	//   ....[0]....
	.align		4
.L_9:
        /*0014*/ 	.word	index@(vprintf)


	//----- nvinfo : EIATTR_MERCURY_ISA_VERSION
	.align		4
.L_10:
        /*0018*/ 	.byte	0x03, 0x5f
        /*001a*/ 	.short	0x0101


	//----- nvinfo : EIATTR_VRC_CTA_INIT_COUNT
	.align		4
        /*001c*/ 	.byte	0x02, 0x4a
	.zero		1
	.zero		1


	//----- nvinfo : EIATTR_SYSCALL_OFFSETS
	.align		4
        /*0020*/ 	.byte	0x04, 0x46
        /*0022*/ 	.short	(.L_12 - .L_11)


	//   ....[0]....
.L_11:
        /*0024*/ 	.word	0x00000110


	//----- nvinfo : EIATTR_EXIT_INSTR_OFFSETS
	.align		4
.L_12:
        /*0028*/ 	.byte	0x04, 0x1c
        /*002a*/ 	.short	(.L_14 - .L_13)


	//   ....[0]....
.L_13:
        /*002c*/ 	.word	0x00000080


	//   ....[1]....
        /*0030*/ 	.word	0x00000120


	//----- nvinfo : EIATTR_SW_WAR
	.align		4
.L_14:
        /*0034*/ 	.byte	0x04, 0x36
        /*0036*/ 	.short	(.L_16 - .L_15)
.L_15:
        /*0038*/ 	.word	0x00000008
.L_16:


//--------------------- .nv.callgraph             --------------------------
	.section	.nv.callgraph,"",@"SHT_CUDA_CALLGRAPH"
	.align	4
	.sectionentsize	8
	.align		4
        /*0000*/ 	.word	0x00000000
	.align		4
        /*0004*/ 	.word	0xffffffff
	.align		4
        /*0008*/ 	.word	index@(_Z16printOddBlockIdsv)
	.align		4
        /*000c*/ 	.word	index@(vprintf)
	.align		4
        /*0010*/ 	.word	0x00000000
	.align		4
        /*0014*/ 	.word	0xfffffffe
	.align		4
        /*0018*/ 	.word	0x00000000
	.align		4
        /*001c*/ 	.word	0xfffffffd
	.align		4
        /*0020*/ 	.word	0x00000000
	.align		4
        /*0024*/ 	.word	0xfffffffc


//--------------------- .nv.constant4             --------------------------
	.section	.nv.constant4,"a",@progbits
	.align	8
	.align		8
.nv.constant4:
        /*0000*/ 	.dword	vprintf
	.align		8
        /*0008*/ 	.dword	$str


//--------------------- .text._Z16printOddBlockIdsv --------------------------
	.section	.text._Z16printOddBlockIdsv,"ax",@progbits
	.align	128
        .global         _Z16printOddBlockIdsv
        .type           _Z16printOddBlockIdsv,@function
        .size           _Z16printOddBlockIdsv,(.L_x_2 - _Z16printOddBlockIdsv)
        .other          _Z16printOddBlockIdsv,@"STO_CUDA_ENTRY STV_DEFAULT"
_Z16printOddBlockIdsv:
.text._Z16printOddBlockIdsv:
[----:B------:R-:W0:Y:S01]  /*0000*/  LDC R1, c[0x0][0x37c] ;  /* 0x0000df00ff017b82 */ /* 0x000e220000000800 */
[----:B------:R-:W1:Y:S01]  /*0010*/  S2R R8, SR_CTAID.X ;  /* 0x0000000000087919 */ /* 0x000e620000002500 */
[----:B------:R-:W2:Y:S01]  /*0020*/  LDCU UR4, c[0x0][0x2f8] ;  /* 0x00005f00ff0477ac */ /* 0x000ea20008000800 */
[----:B0-----:R-:W-:Y:S01]  /*0030*/  VIADD R1, R1, 0xfffffff8 ;  /* 0xfffffff801017836 */ /* 0x001fe20000000000 */
[----:B------:R-:W0:Y:S04]  /*0040*/  LDCU UR5, c[0x0][0x2fc] ;  /* 0x00005f80ff0577ac */ /* 0x000e280008000800 */
[----:B--2---:R-:W-:Y:S02]  /*0050*/  IADD3 R6, P1, PT, R1, UR4, RZ ;  /* 0x0000000401067c10 */ /* 0x004fe4000ff3e0ff */
[----:B-1----:R-:W-:-:S04]  /*0060*/  LOP3.LUT R0, R8, 0x1, RZ, 0xc0, !PT ;  /* 0x0000000108007812 */ /* 0x002fc800078ec0ff */
[----:B------:R-:W-:-:S13]  /*0070*/  ISETP.NE.U32.AND P0, PT, R0, 0x1, PT ;  /* 0x000000010000780c */ /* 0x000fda0003f05070 */
[----:B0-----:R-:W-:Y:S05]  /*0080*/  @P0 EXIT ;  /* 0x000000000000094d */ /* 0x001fea0003800000 */
[----:B------:R-:W-:Y:S01]  /*0090*/  MOV R0, 0x0 ;  /* 0x0000000000007802 */ /* 0x000fe20000000f00 */
[----:B------:R0:W-:Y:S01]  /*00a0*/  STL [R1], R8 ;  /* 0x0000000801007387 */ /* 0x0001e20000100800 */
[----:B------:R-:W1:Y:S01]  /*00b0*/  LDCU.64 UR6, c[0x4][0x8] ;  /* 0x01000100ff0677ac */ /* 0x000e620008000a00 */
[----:B------:R-:W-:Y:S01]  /*00c0*/  IMAD.X R7, RZ, RZ, UR5, P1 ;  /* 0x00000005ff077e24 */ /* 0x000fe200088e06ff */
[----:B------:R0:W2:Y:S01]  /*00d0*/  LDC.64 R2, c[0x4][R0] ;  /* 0x0100000000027b82 */ /* 0x0000a20000000a00 */
[----:B-1----:R-:W-:Y:S02]  /*00e0*/  IMAD.U32 R4, RZ, RZ, UR6 ;  /* 0x00000006ff047e24 */ /* 0x002fe4000f8e00ff */
[----:B0-----:R-:W-:-:S07]  /*00f0*/  IMAD.U32 R5, RZ, RZ, UR7 ;  /* 0x00000007ff057e24 */ /* 0x001fce000f8e00ff */
[----:B------:R-:W-:-:S07]  /*0100*/  LEPC R20, `(.L_x_0) ;  /* 0x000000001014794e */ /* 0x000fce0000000000 */
[----:B--2---:R-:W-:Y:S05]  /*0110*/  CALL.ABS.NOINC R2 ;  /* 0x0000000002007343 */ /* 0x004fea0003c00000 */
.L_x_0:
[----:B------:R-:W-:Y:S05]  /*0120*/  EXIT ;  /* 0x000000000000794d */ /* 0x000fea0003800000 */
.L_x_1:
[----:B------:R-:W-:-:S00]  /*0130*/  BRA `(.L_x_1) ;  /* 0xfffffffc00fc7947 */ /* 0x000fc0000383ffff */
[----:B------:R-:W-:-:S00]  /*0140*/  NOP ;  /* 0x0000000000007918 */ /* 0x000fc00000000000 */
        /* <DEDUP_REMOVED lines=11> */
.L_x_2:


//--------------------- .nv.global.init           --------------------------
	.section	.nv.global.init,"aw",@progbits
.nv.global.init:
	.type		$str,@object
	.size		$str,(.L_0 - $str)
$str:
        /*0000*/ 	.byte	0x42, 0x6c, 0x6f, 0x63, 0x6b, 0x20, 0x49, 0x44, 0x3a, 0x20, 0x25, 0x64, 0x0a, 0x00
.L_0:


//--------------------- .nv.shared.reserved.0     --------------------------
	.section	.nv.shared.reserved.0,"aw",@nobits
	.weak		__nv_reservedSMEM_offset_0_alias
	.size		__nv_reservedSMEM_offset_0_alias, 0, 64
	.other		__nv_reservedSMEM_offset_0_alias,@"STO_CUDA_RESERVED_SHARED STV_DEFAULT"
__nv_reservedSMEM_offset_0_alias:
	.zero		0
	.zero		64


//--------------------- .nv.constant0._Z16printOddBlockIdsv --------------------------
	.section	.nv.constant0._Z16printOddBlockIdsv,"a",@progbits
	.sectionflags	@""
	.align	4
.nv.constant0._Z16printOddBlockIdsv:
	.zero		896


//--------------------- SYMBOLS --------------------------

	.type		.nv.reservedSmem.offset0,@object
	.size		.nv.reservedSmem.offset0,0x4
	.type		vprintf,@function
